	.headerflags	@"EF_CUDA_TEXMODE_UNIFIED EF_CUDA_64BIT_ADDRESS EF_CUDA_ACCELERATORS EF_CUDA_SM90 EF_CUDA_VIRTUAL_SM(EF_CUDA_SM90)"
	.elftype	@"ET_EXEC"


//--------------------- .nv.info                  --------------------------
	.section	.nv.info,"",@"SHT_CUDA_INFO"
	.align	4


	//----- nvinfo : EIATTR_REGCOUNT
	.align		4
        /*0000*/ 	.byte	0x04, 0x2f
        /*0002*/ 	.short	(.L_3 - .L_2)
	.align		4
.L_2:
        /*0004*/ 	.word	index@(triton_poi_fused__native_batch_norm_legit_no_training_convolution_hardtanh_68)
        /*0008*/ 	.word	0x00000016


	//----- nvinfo : EIATTR_MIN_STACK_SIZE
	.align		4
.L_3:
        /*000c*/ 	.byte	0x04, 0x12
        /*000e*/ 	.short	(.L_5 - .L_4)
	.align		4
.L_4:
        /*0010*/ 	.word	index@(triton_poi_fused__native_batch_norm_legit_no_training_convolution_hardtanh_68)
        /*0014*/ 	.word	0x00000000


	//----- nvinfo : EIATTR_FRAME_SIZE
	.align		4
.L_5:
        /*0018*/ 	.byte	0x04, 0x11
        /*001a*/ 	.short	(.L_7 - .L_6)
	.align		4
.L_6:
        /*001c*/ 	.word	index@(triton_poi_fused__native_batch_norm_legit_no_training_convolution_hardtanh_68)
        /*0020*/ 	.word	0x00000000


	//----- nvinfo : EIATTR_MIN_STACK_SIZE
	.align		4
.L_7:
        /*0024*/ 	.byte	0x04, 0x12
        /*0026*/ 	.short	(.L_9 - .L_8)
	.align		4
.L_8:
        /*0028*/ 	.word	index@(triton_poi_fused__native_batch_norm_legit_no_training_convolution_hardtanh_68)
        /*002c*/ 	.word	0x00000000
.L_9:


//--------------------- .nv.info.triton_poi_fused__native_batch_norm_legit_no_training_convolution_hardtanh_68 --------------------------
	.section	.nv.info.triton_poi_fused__native_batch_norm_legit_no_training_convolution_hardtanh_68,"",@"SHT_CUDA_INFO"
	.sectionflags	@""
	.align	4


	//----- nvinfo : EIATTR_CUDA_API_VERSION
	.align		4
        /*0000*/ 	.byte	0x04, 0x37
        /*0002*/ 	.short	(.L_11 - .L_10)
.L_10:
        /*0004*/ 	.word	0x0000007c


	//----- nvinfo : EIATTR_KPARAM_INFO
	.align		4
.L_11:
        /*0008*/ 	.byte	0x04, 0x17
        /*000a*/ 	.short	(.L_13 - .L_12)
.L_12:
        /*000c*/ 	.word	0x00000000
        /*0010*/ 	.short	0x0007
        /*0012*/ 	.short	0x0038
        /*0014*/ 	.byte	0x00, 0xf0, 0x11, 0x00


	//----- nvinfo : EIATTR_KPARAM_INFO
	.align		4
.L_13:
        /*0018*/ 	.byte	0x04, 0x17
        /*001a*/ 	.short	(.L_15 - .L_14)
.L_14:
        /*001c*/ 	.word	0x00000000
        /*0020*/ 	.short	0x0006
        /*0022*/ 	.short	0x0030
        /*0024*/ 	.byte	0x00, 0xf4, 0x21, 0x00


	//----- nvinfo : EIATTR_KPARAM_INFO
	.align		4
.L_15:
        /*0028*/ 	.byte	0x04, 0x17
        /*002a*/ 	.short	(.L_17 - .L_16)
.L_16:
        /*002c*/ 	.word	0x00000000
        /*0030*/ 	.short	0x0005
        /*0032*/ 	.short	0x0028
        /*0034*/ 	.byte	0x00, 0xf4, 0x21, 0x00


	//----- nvinfo : EIATTR_KPARAM_INFO
	.align		4
.L_17:
        /*0038*/ 	.byte	0x04, 0x17
        /*003a*/ 	.short	(.L_19 - .L_18)
.L_18:
        /*003c*/ 	.word	0x00000000
        /*0040*/ 	.short	0x0004
        /*0042*/ 	.short	0x0020
        /*0044*/ 	.byte	0x00, 0xf4, 0x21, 0x00


	//----- nvinfo : EIATTR_KPARAM_INFO
	.align		4
.L_19:
        /*0048*/ 	.byte	0x04, 0x17
        /*004a*/ 	.short	(.L_21 - .L_20)
.L_20:
        /*004c*/ 	.word	0x00000000
        /*0050*/ 	.short	0x0003
        /*0052*/ 	.short	0x0018
        /*0054*/ 	.byte	0x00, 0xf4, 0x21, 0x00


	//----- nvinfo : EIATTR_KPARAM_INFO
	.align		4
.L_21:
        /*0058*/ 	.byte	0x04, 0x17
        /*005a*/ 	.short	(.L_23 - .L_22)
.L_22:
        /*005c*/ 	.word	0x00000000
        /*0060*/ 	.short	0x0002
        /*0062*/ 	.short	0x0010
        /*0064*/ 	.byte	0x00, 0xf4, 0x21, 0x00


	//----- nvinfo : EIATTR_KPARAM_INFO
	.align		4
.L_23:
        /*0068*/ 	.byte	0x04, 0x17
        /*006a*/ 	.short	(.L_25 - .L_24)
.L_24:
        /*006c*/ 	.word	0x00000000
        /*0070*/ 	.short	0x0001
        /*0072*/ 	.short	0x0008
        /*0074*/ 	.byte	0x00, 0xf4, 0x21, 0x00


	//----- nvinfo : EIATTR_KPARAM_INFO
	.align		4
.L_25:
        /*0078*/ 	.byte	0x04, 0x17
        /*007a*/ 	.short	(.L_27 - .L_26)
.L_26:
        /*007c*/ 	.word	0x00000000
        /*0080*/ 	.short	0x0000
        /*0082*/ 	.short	0x0000
        /*0084*/ 	.byte	0x00, 0xf4, 0x21, 0x00


	//----- nvinfo : EIATTR_SPARSE_MMA_MASK
	.align		4
.L_27:
        /*0088*/ 	.byte	0x03, 0x50
        /*008a*/ 	.short	0x0000


	//----- nvinfo : EIATTR_MAXREG_COUNT
	.align		4
        /*008c*/ 	.byte	0x03, 0x1b
        /*008e*/ 	.short	0x00ff


	//----- nvinfo : EIATTR_EXIT_INSTR_OFFSETS
	.align		4
        /*0090*/ 	.byte	0x04, 0x1c
        /*0092*/ 	.short	(.L_29 - .L_28)


	//   ....[0]....
.L_28:
        /*0094*/ 	.word	0x00000380


	//   ....[1]....
        /*0098*/ 	.word	0x000003a0


	//----- nvinfo : EIATTR_REQNTID
	.align		4
.L_29:
        /*009c*/ 	.byte	0x04, 0x10
        /*009e*/ 	.short	(.L_31 - .L_30)
.L_30:
        /*00a0*/ 	.word	0x00000080
        /*00a4*/ 	.word	0x00000001
        /*00a8*/ 	.word	0x00000001


	//----- nvinfo : EIATTR_CBANK_PARAM_SIZE
	.align		4
.L_31:
        /*00ac*/ 	.byte	0x03, 0x19
        /*00ae*/ 	.short	0x003c


	//----- nvinfo : EIATTR_PARAM_CBANK
	.align		4
        /*00b0*/ 	.byte	0x04, 0x0a
        /*00b2*/ 	.short	(.L_33 - .L_32)
	.align		4
.L_32:
        /*00b4*/ 	.word	index@(.nv.constant0.triton_poi_fused__native_batch_norm_legit_no_training_convolution_hardtanh_68)
        /*00b8*/ 	.short	0x0210
        /*00ba*/ 	.short	0x003c


	//----- nvinfo : EIATTR_SW_WAR
	.align		4
.L_33:
        /*00bc*/ 	.byte	0x04, 0x36
        /*00be*/ 	.short	(.L_35 - .L_34)
.L_34:
        /*00c0*/ 	.word	0x00000008
.L_35:


//--------------------- .nv.callgraph             --------------------------
	.section	.nv.callgraph,"",@"SHT_CUDA_CALLGRAPH"
	.align	4
	.sectionentsize	8
	.align		4
        /*0000*/ 	.word	0x00000000
	.align		4
        /*0004*/ 	.word	0xffffffff
	.align		4
        /*0008*/ 	.word	0x00000000
	.align		4
        /*000c*/ 	.word	0xfffffffe
	.align		4
        /*0010*/ 	.word	0x00000000
	.align		4
        /*0014*/ 	.word	0xfffffffd
	.align		4
        /*0018*/ 	.word	0x00000000
	.align		4
        /*001c*/ 	.word	0xfffffffc


//--------------------- .nv.constant4             --------------------------
	.section	.nv.constant4,"a",@progbits
	.align	8
	.align		8
.nv.constant4:
        /*0000*/ 	.dword	_$_str
	.align		8
        /*0008*/ 	.dword	_$_str_$_2


//--------------------- .text.triton_poi_fused__native_batch_norm_legit_no_training_convolution_hardtanh_68 --------------------------
	.section	.text.triton_poi_fused__native_batch_norm_legit_no_training_convolution_hardtanh_68,"ax",@progbits
	.align	128
        .global         triton_poi_fused__native_batch_norm_legit_no_training_convolution_hardtanh_68
        .type           triton_poi_fused__native_batch_norm_legit_no_training_convolution_hardtanh_68,@function
        .size           triton_poi_fused__native_batch_norm_legit_no_training_convolution_hardtanh_68,(.L_x_1 - triton_poi_fused__native_batch_norm_legit_no_training_convolution_hardtanh_68)
        .other          triton_poi_fused__native_batch_norm_legit_no_training_convolution_hardtanh_68,@"STO_CUDA_ENTRY STV_DEFAULT"
triton_poi_fused__native_batch_norm_legit_no_training_convolution_hardtanh_68:
.text.triton_poi_fused__native_batch_norm_legit_no_training_convolution_hardtanh_68:
[----:B------:R-:W0:Y:S01]  /*0000*/  LDC R1, c[0x0][0x28] ;  /* 0x00000a00ff017b82 */ /* 0x000e220000000800 */
[----:B------:R-:W1:Y:S07]  /*0010*/  S2R R2, SR_TID.X ;  /* 0x0000000000027919 */ /* 0x000e6e0000002100 */
[----:B------:R-:W2:Y:S01]  /*0020*/  LDC.64 R12, c[0x0][0x228] ;  /* 0x00008a00ff0c7b82 */ /* 0x000ea20000000a00 */
[----:B------:R-:W-:Y:S01]  /*0030*/  ULDC.64 UR4, c[0x0][0x208] ;  /* 0x0000820000047ab9 */ /* 0x000fe20000000a00 */
[----:B------:R-:W3:Y:S06]  /*0040*/  S2R R3, SR_CTAID.X ;  /* 0x0000000000037919 */ /* 0x000eec0000002500 */
[----:B------:R-:W4:Y:S08]  /*0050*/  LDC.64 R10, c[0x0][0x218] ;  /* 0x00008600ff0a7b82 */ /* 0x000f300000000a00 */
[----:B------:R-:W5:Y:S08]  /*0060*/  LDC.64 R6, c[0x0][0x210] ;  /* 0x00008400ff067b82 */ /* 0x000f700000000a00 */
[----:B------:R-:W5:Y:S01]  /*0070*/  LDC.64 R14, c[0x0][0x220] ;  /* 0x00008800ff0e7b82 */ /* 0x000f620000000a00 */
[----:B-1----:R-:W-:-:S07]  /*0080*/  LOP3.LUT R2, R2, 0x7f, RZ, 0xc0, !PT ;  /* 0x0000007f02027812 */ /* 0x002fce00078ec0ff */
[----:B------:R-:W1:Y:S01]  /*0090*/  LDC.64 R16, c[0x0][0x230] ;  /* 0x00008c00ff107b82 */ /* 0x000e620000000a00 */
[----:B---3--:R-:W-:Y:S01]  /*00a0*/  LEA R3, R3, R2, 0x7 ;  /* 0x0000000203037211 */ /* 0x008fe200078e38ff */
[----:B------:R-:W-:-:S03]  /*00b0*/  HFMA2.MMA R2, -RZ, RZ, 0, 0 ;  /* 0x00000000ff027435 */ /* 0x000fc600000001ff */
[----:B------:R-:W-:-:S07]  /*00c0*/  ISETP.GE.AND P0, PT, R3, 0x690, PT ;  /* 0x000006900300780c */ /* 0x000fce0003f06270 */
[----:B------:R-:W-:-:S05]  /*00d0*/  IMAD.HI R0, R3, -0x63f63f63, R2 ;  /* 0x9c09c09d03007827 */ /* 0x000fca00078e0202 */
[----:B------:R-:W-:-:S04]  /*00e0*/  SHF.R.U32.HI R5, RZ, 0x1f, R0 ;  /* 0x0000001fff057819 */ /* 0x000fc80000011600 */
[----:B------:R-:W-:Y:S02]  /*00f0*/  LEA.HI.SX32 R5, R0, R5, 0x1a ;  /* 0x0000000500057211 */ /* 0x000fe400078fd2ff */
[----:B------:R-:W-:-:S03]  /*0100*/  MOV R0, RZ ;  /* 0x000000ff00007202 */ /* 0x000fc60000000f00 */
[----:B------:R-:W-:Y:S02]  /*0110*/  IMAD R19, R5, -0x69, R3 ;  /* 0xffffff9705137824 */ /* 0x000fe400078e0203 */
[----:B------:R-:W3:Y:S02]  /*0120*/  LDC.64 R4, c[0x0][0x238] ;  /* 0x00008e00ff047b82 */ /* 0x000ee40000000a00 */
[----:B--2---:R-:W-:-:S05]  /*0130*/  IMAD.WIDE R12, R19, 0x4, R12 ;  /* 0x00000004130c7825 */ /* 0x004fca00078e020c */
[----:B------:R2:W3:Y:S01]  /*0140*/  @!P0 LDG.E.EL R0, desc[UR4][R12.64] ;  /* 0x000000040c008981 */ /* 0x0004e2000c2e1900 */
[----:B------:R-:W-:Y:S01]  /*0150*/  CS2R R8, SRZ ;  /* 0x0000000000087805 */ /* 0x000fe2000001ff00 */
[----:B----4-:R-:W-:-:S04]  /*0160*/  IMAD.WIDE R10, R19, 0x4, R10 ;  /* 0x00000004130a7825 */ /* 0x010fc800078e020a */
[----:B-----5:R-:W-:Y:S01]  /*0170*/  IMAD.WIDE R6, R3, 0x4, R6 ;  /* 0x0000000403067825 */ /* 0x020fe200078e0206 */
[----:B------:R4:W5:Y:S03]  /*0180*/  @!P0 LDG.E.EL R9, desc[UR4][R10.64] ;  /* 0x000000040a098981 */ /* 0x000966000c2e1900 */
[C---:B0-2---:R-:W-:Y:S01]  /*0190*/  IMAD.WIDE R12, R19.reuse, 0x4, R14 ;  /* 0x00000004130c7825 */ /* 0x045fe200078e020e */
[----:B------:R-:W5:Y:S03]  /*01a0*/  @!P0 LDG.E R2, desc[UR4][R6.64] ;  /* 0x0000000406028981 */ /* 0x000f66000c1e1900 */
[----:B-1----:R-:W-:Y:S01]  /*01b0*/  IMAD.WIDE R14, R19, 0x4, R16 ;  /* 0x00000004130e7825 */ /* 0x002fe200078e0210 */
[----:B------:R-:W2:Y:S01]  /*01c0*/  @!P0 LDG.E.EL R8, desc[UR4][R12.64] ;  /* 0x000000040c088981 */ /* 0x000ea2000c2e1900 */
[----:B------:R-:W-:-:S02]  /*01d0*/  CS2R R16, SRZ ;  /* 0x0000000000107805 */ /* 0x000fc4000001ff00 */
[----:B---3--:R-:W-:-:S04]  /*01e0*/  IMAD.WIDE R4, R19, 0x4, R4 ;  /* 0x0000000413047825 */ /* 0x008fc800078e0204 */
[----:B------:R-:W3:Y:S04]  /*01f0*/  @!P0 LDG.E.EL R16, desc[UR4][R14.64] ;  /* 0x000000040e108981 */ /* 0x000ee8000c2e1900 */
[----:B------:R0:W3:Y:S01]  /*0200*/  @!P0 LDG.E.EL R17, desc[UR4][R4.64] ;  /* 0x0000000404118981 */ /* 0x0000e2000c2e1900 */
[----:B----4-:R-:W-:Y:S01]  /*0210*/  HFMA2.MMA R11, -RZ, RZ, 1.625, 0 ;  /* 0x3e800000ff0b7435 */ /* 0x010fe200000001ff */
[----:B0-----:R-:W0:Y:S01]  /*0220*/  LDC.64 R4, c[0x0][0x240] ;  /* 0x00009000ff047b82 */ /* 0x001e220000000a00 */
[----:B------:R-:W-:-:S04]  /*0230*/  FADD R0, R0, 9.9999997473787516356e-06 ;  /* 0x3727c5ac00007421 */ /* 0x000fc80000000000 */
[----:B------:R-:W1:Y:S02]  /*0240*/  MUFU.SQRT R18, R0 ;  /* 0x0000000000127308 */ /* 0x000e640000002000 */
[C---:B-1----:R-:W-:Y:S02]  /*0250*/  FSETP.GT.AND P1, PT, R18.reuse, 8.50705917302346158658e+37, PT ;  /* 0x7e8000001200780b */ /* 0x042fe40003f24000 */
[----:B------:R-:W-:-:S11]  /*0260*/  FSETP.GEU.AND P2, PT, R18, 1.175494350822287508e-38, PT ;  /* 0x008000001200780b */ /* 0x000fd60003f4e000 */
[----:B------:R-:W-:-:S04]  /*0270*/  @P1 FMUL R18, R18, 0.25 ;  /* 0x3e80000012121820 */ /* 0x000fc80000400000 */
[----:B------:R-:W-:-:S06]  /*0280*/  @!P2 FMUL R18, R18, 16777216 ;  /* 0x4b8000001212a820 */ /* 0x000fcc0000400000 */
[----:B------:R-:W1:Y:S01]  /*0290*/  MUFU.RCP R18, R18 ;  /* 0x0000001200127308 */ /* 0x000e620000001000 */
[----:B------:R-:W-:Y:S01]  /*02a0*/  FSEL R11, R11, 1, P1 ;  /* 0x3f8000000b0b7808 */ /* 0x000fe20000800000 */
[----:B-----5:R-:W-:-:S04]  /*02b0*/  FADD R13, R9, R2 ;  /* 0x00000002090d7221 */ /* 0x020fc80000000000 */
[----:B------:R-:W-:Y:S01]  /*02c0*/  @!P2 FMUL R11, R11, 16777216 ;  /* 0x4b8000000b0ba820 */ /* 0x000fe20000400000 */
[----:B--2---:R-:W-:-:S03]  /*02d0*/  FADD R8, R13, -R8 ;  /* 0x800000080d087221 */ /* 0x004fc60000000000 */
[----:B-1----:R-:W-:-:S04]  /*02e0*/  FMUL R11, R18, R11 ;  /* 0x0000000b120b7220 */ /* 0x002fc80000400000 */
[----:B------:R-:W-:-:S04]  /*02f0*/  FMUL R8, R8, R11 ;  /* 0x0000000b08087220 */ /* 0x000fc80000400000 */
[----:B---3--:R-:W-:-:S05]  /*0300*/  FFMA R8, R8, R16, R17 ;  /* 0x0000001008087223 */ /* 0x008fca0000000011 */
[----:B------:R-:W-:-:S04]  /*0310*/  FSETP.GTU.AND P1, PT, R8, RZ, PT ;  /* 0x000000ff0800720b */ /* 0x000fc80003f2c000 */
[----:B------:R-:W-:-:S04]  /*0320*/  FSEL R9, R8, RZ, P1 ;  /* 0x000000ff08097208 */ /* 0x000fc80000800000 */
[C---:B------:R-:W-:Y:S01]  /*0330*/  FSETP.GEU.AND P1, PT, R9.reuse, 6, PT ;  /* 0x40c000000900780b */ /* 0x040fe20003f2e000 */
[----:B------:R1:W-:Y:S01]  /*0340*/  @!P0 STG.E desc[UR4][R6.64], R13 ;  /* 0x0000000d06008986 */ /* 0x0003e2000c101904 */
[----:B------:R-:W-:Y:S01]  /*0350*/  FSETP.NAN.AND P2, PT, R9, R9, PT ;  /* 0x000000090900720b */ /* 0x000fe20003f48000 */
[----:B0-----:R-:W-:-:S10]  /*0360*/  IMAD.WIDE R2, R3, 0x4, R4 ;  /* 0x0000000403027825 */ /* 0x001fd400078e0204 */
[----:B------:R-:W-:Y:S01]  /*0370*/  @P1 SEL R9, R9, 0x40c00000, P2 ;  /* 0x40c0000009091807 */ /* 0x000fe20001000000 */
[----:B-1----:R-:W-:Y:S06]  /*0380*/  @P0 EXIT ;  /* 0x000000000000094d */ /* 0x002fec0003800000 */
[----:B------:R-:W-:Y:S01]  /*0390*/  STG.E desc[UR4][R2.64], R9 ;  /* 0x0000000902007986 */ /* 0x000fe2000c101904 */
[----:B------:R-:W-:Y:S05]  /*03a0*/  EXIT ;  /* 0x000000000000794d */ /* 0x000fea0003800000 */
.L_x_0:
[----:B------:R-:W-:-:S00]  /*03b0*/  BRA `(.L_x_0) ;  /* 0xfffffffc00fc7947 */ /* 0x000fc0000383ffff */
[----:B------:R-:W-:-:S00]  /*03c0*/  NOP ;  /* 0x0000000000007918 */ /* 0x000fc00000000000 */
        /* <DEDUP_REMOVED lines=11> */
.L_x_1:


//--------------------- .nv.global.init           --------------------------
	.section	.nv.global.init,"aw",@progbits
.nv.global.init:
	.type		_$_str,@object
	.size		_$_str,(_$_str_$_2 - _$_str)
_$_str:
        /*0000*/ 	.byte	0x5f, 0x5f, 0x43, 0x55, 0x44, 0x41, 0x5f, 0x46, 0x54, 0x5a, 0x00
	.type		_$_str_$_2,@object
	.size		_$_str_$_2,(.L_1 - _$_str_$_2)
_$_str_$_2:
        /*000b*/ 	.byte	0x5f, 0x5f, 0x43, 0x55, 0x44, 0x41, 0x5f, 0x50, 0x52, 0x45, 0x43, 0x5f, 0x53, 0x51, 0x52, 0x54
        /*001b*/ 	.byte	0x00
.L_1:


//--------------------- .nv.constant0.triton_poi_fused__native_batch_norm_legit_no_training_convolution_hardtanh_68 --------------------------
	.section	.nv.constant0.triton_poi_fused__native_batch_norm_legit_no_training_convolution_hardtanh_68,"a",@progbits
	.sectionflags	@""
	.align	4
.nv.constant0.triton_poi_fused__native_batch_norm_legit_no_training_convolution_hardtanh_68:
	.zero		588
